	.headerflags	@"EF_CUDA_TEXMODE_UNIFIED EF_CUDA_64BIT_ADDRESS EF_CUDA_SM86 EF_CUDA_VIRTUAL_SM(EF_CUDA_SM86)"
	.elftype	@"ET_EXEC"


//--------------------- .nv.info                  --------------------------
	.section	.nv.info,"",@"SHT_CUDA_INFO"
	.align	4


	//----- nvinfo : EIATTR_REGCOUNT
	.align		4
        /*0000*/ 	.byte	0x04, 0x2f
        /*0002*/ 	.short	(.L_2 - .L_1)
	.align		4
.L_1:
        /*0004*/ 	.word	index@(triton__0d1d2d3d4d5d6d7d8d9d10de11de)
        /*0008*/ 	.word	0x00000028


	//----- nvinfo : EIATTR_MAX_STACK_SIZE
	.align		4
.L_2:
        /*000c*/ 	.byte	0x04, 0x23
        /*000e*/ 	.short	(.L_4 - .L_3)
	.align		4
.L_3:
        /*0010*/ 	.word	index@(triton__0d1d2d3d4d5d6d7d8d9d10de11de)
        /*0014*/ 	.word	0x00000000


	//----- nvinfo : EIATTR_MIN_STACK_SIZE
	.align		4
.L_4:
        /*0018*/ 	.byte	0x04, 0x12
        /*001a*/ 	.short	(.L_6 - .L_5)
	.align		4
.L_5:
        /*001c*/ 	.word	index@(triton__0d1d2d3d4d5d6d7d8d9d10de11de)
        /*0020*/ 	.word	0x00000000


	//----- nvinfo : EIATTR_FRAME_SIZE
	.align		4
.L_6:
        /*0024*/ 	.byte	0x04, 0x11
        /*0026*/ 	.short	(.L_8 - .L_7)
	.align		4
.L_7:
        /*0028*/ 	.word	index@(triton__0d1d2d3d4d5d6d7d8d9d10de11de)
        /*002c*/ 	.word	0x00000000
.L_8:


//--------------------- .nv.info.triton__0d1d2d3d4d5d6d7d8d9d10de11de --------------------------
	.section	.nv.info.triton__0d1d2d3d4d5d6d7d8d9d10de11de,"",@"SHT_CUDA_INFO"
	.align	4


	//----- nvinfo : EIATTR_CUDA_API_VERSION
	.align		4
        /*0000*/ 	.byte	0x04, 0x37
        /*0002*/ 	.short	(.L_10 - .L_9)
.L_9:
        /*0004*/ 	.word	0x0000007b


	//----- nvinfo : EIATTR_SW2861232_WAR
	.align		4
.L_10:
        /*0008*/ 	.byte	0x01, 0x35
	.zero		2


	//----- nvinfo : EIATTR_PARAM_CBANK
	.align		4
        /*000c*/ 	.byte	0x04, 0x0a
        /*000e*/ 	.short	(.L_12 - .L_11)
	.align		4
.L_11:
        /*0010*/ 	.word	index@(.nv.constant0.triton__0d1d2d3d4d5d6d7d8d9d10de11de)
        /*0014*/ 	.short	0x0160
        /*0016*/ 	.short	0x0058


	//----- nvinfo : EIATTR_CBANK_PARAM_SIZE
	.align		4
.L_12:
        /*0018*/ 	.byte	0x03, 0x19
        /*001a*/ 	.short	0x0058


	//----- nvinfo : EIATTR_KPARAM_INFO
	.align		4
        /*001c*/ 	.byte	0x04, 0x17
        /*001e*/ 	.short	(.L_14 - .L_13)
.L_13:
        /*0020*/ 	.word	0x00000000
        /*0024*/ 	.short	0x000b
        /*0026*/ 	.short	0x0054
        /*0028*/ 	.byte	0x00, 0xf0, 0x11, 0x00


	//----- nvinfo : EIATTR_KPARAM_INFO
	.align		4
.L_14:
        /*002c*/ 	.byte	0x04, 0x17
        /*002e*/ 	.short	(.L_16 - .L_15)
.L_15:
        /*0030*/ 	.word	0x00000000
        /*0034*/ 	.short	0x000a
        /*0036*/ 	.short	0x0050
        /*0038*/ 	.byte	0x00, 0xf0, 0x11, 0x00


	//----- nvinfo : EIATTR_KPARAM_INFO
	.align		4
.L_16:
        /*003c*/ 	.byte	0x04, 0x17
        /*003e*/ 	.short	(.L_18 - .L_17)
.L_17:
        /*0040*/ 	.word	0x00000000
        /*0044*/ 	.short	0x0009
        /*0046*/ 	.short	0x0048
        /*0048*/ 	.byte	0x00, 0xf0, 0x21, 0x00


	//----- nvinfo : EIATTR_KPARAM_INFO
	.align		4
.L_18:
        /*004c*/ 	.byte	0x04, 0x17
        /*004e*/ 	.short	(.L_20 - .L_19)
.L_19:
        /*0050*/ 	.word	0x00000000
        /*0054*/ 	.short	0x0008
        /*0056*/ 	.short	0x0040
        /*0058*/ 	.byte	0x00, 0xf0, 0x21, 0x00


	//----- nvinfo : EIATTR_KPARAM_INFO
	.align		4
.L_20:
        /*005c*/ 	.byte	0x04, 0x17
        /*005e*/ 	.short	(.L_22 - .L_21)
.L_21:
        /*0060*/ 	.word	0x00000000
        /*0064*/ 	.short	0x0007
        /*0066*/ 	.short	0x0038
        /*0068*/ 	.byte	0x00, 0xf0, 0x21, 0x00


	//----- nvinfo : EIATTR_KPARAM_INFO
	.align		4
.L_22:
        /*006c*/ 	.byte	0x04, 0x17
        /*006e*/ 	.short	(.L_24 - .L_23)
.L_23:
        /*0070*/ 	.word	0x00000000
        /*0074*/ 	.short	0x0006
        /*0076*/ 	.short	0x0030
        /*0078*/ 	.byte	0x00, 0xf0, 0x21, 0x00


	//----- nvinfo : EIATTR_KPARAM_INFO
	.align		4
.L_24:
        /*007c*/ 	.byte	0x04, 0x17
        /*007e*/ 	.short	(.L_26 - .L_25)
.L_25:
        /*0080*/ 	.word	0x00000000
        /*0084*/ 	.short	0x0005
        /*0086*/ 	.short	0x0028
        /*0088*/ 	.byte	0x00, 0xf0, 0x21, 0x00


	//----- nvinfo : EIATTR_KPARAM_INFO
	.align		4
.L_26:
        /*008c*/ 	.byte	0x04, 0x17
        /*008e*/ 	.short	(.L_28 - .L_27)
.L_27:
        /*0090*/ 	.word	0x00000000
        /*0094*/ 	.short	0x0004
        /*0096*/ 	.short	0x0020
        /*0098*/ 	.byte	0x00, 0xf0, 0x21, 0x00


	//----- nvinfo : EIATTR_KPARAM_INFO
	.align		4
.L_28:
        /*009c*/ 	.byte	0x04, 0x17
        /*009e*/ 	.short	(.L_30 - .L_29)
.L_29:
        /*00a0*/ 	.word	0x00000000
        /*00a4*/ 	.short	0x0003
        /*00a6*/ 	.short	0x0018
        /*00a8*/ 	.byte	0x00, 0xf0, 0x21, 0x00


	//----- nvinfo : EIATTR_KPARAM_INFO
	.align		4
.L_30:
        /*00ac*/ 	.byte	0x04, 0x17
        /*00ae*/ 	.short	(.L_32 - .L_31)
.L_31:
        /*00b0*/ 	.word	0x00000000
        /*00b4*/ 	.short	0x0002
        /*00b6*/ 	.short	0x0010
        /*00b8*/ 	.byte	0x00, 0xf0, 0x21, 0x00


	//----- nvinfo : EIATTR_KPARAM_INFO
	.align		4
.L_32:
        /*00bc*/ 	.byte	0x04, 0x17
        /*00be*/ 	.short	(.L_34 - .L_33)
.L_33:
        /*00c0*/ 	.word	0x00000000
        /*00c4*/ 	.short	0x0001
        /*00c6*/ 	.short	0x0008
        /*00c8*/ 	.byte	0x00, 0xf0, 0x21, 0x00


	//----- nvinfo : EIATTR_KPARAM_INFO
	.align		4
.L_34:
        /*00cc*/ 	.byte	0x04, 0x17
        /*00ce*/ 	.short	(.L_36 - .L_35)
.L_35:
        /*00d0*/ 	.word	0x00000000
        /*00d4*/ 	.short	0x0000
        /*00d6*/ 	.short	0x0000
        /*00d8*/ 	.byte	0x00, 0xf0, 0x21, 0x00


	//----- nvinfo : EIATTR_MAXREG_COUNT
	.align		4
.L_36:
        /*00dc*/ 	.byte	0x03, 0x1b
        /*00de*/ 	.short	0x00ff


	//----- nvinfo : EIATTR_COOP_GROUP_MASK_REGIDS
	.align		4
        /*00e0*/ 	.byte	0x04, 0x29
        /*00e2*/ 	.short	(.L_38 - .L_37)


	//   ....[0]....
.L_37:
        /*00e4*/ 	.word	0xffffffff


	//   ....[1]....
        /*00e8*/ 	.word	0xffffffff


	//   ....[2]....
        /*00ec*/ 	.word	0xffffffff


	//   ....[3]....
        /*00f0*/ 	.word	0xffffffff


	//   ....[4]....
        /*00f4*/ 	.word	0xffffffff


	//   ....[5]....
        /*00f8*/ 	.word	0xffffffff


	//   ....[6]....
        /*00fc*/ 	.word	0xffffffff


	//   ....[7]....
        /*0100*/ 	.word	0xffffffff


	//   ....[8]....
        /*0104*/ 	.word	0xffffffff


	//   ....[9]....
        /*0108*/ 	.word	0xffffffff


	//   ....[10]....
        /*010c*/ 	.word	0xffffffff


	//   ....[11]....
        /*0110*/ 	.word	0xffffffff


	//   ....[12]....
        /*0114*/ 	.word	0xffffffff


	//   ....[13]....
        /*0118*/ 	.word	0xffffffff


	//   ....[14]....
        /*011c*/ 	.word	0xffffffff


	//   ....[15]....
        /*0120*/ 	.word	0xffffffff


	//----- nvinfo : EIATTR_COOP_GROUP_INSTR_OFFSETS
	.align		4
.L_38:
        /*0124*/ 	.byte	0x04, 0x28
        /*0126*/ 	.short	(.L_40 - .L_39)


	//   ....[0]....
.L_39:
        /*0128*/ 	.word	0x00000480


	//   ....[1]....
        /*012c*/ 	.word	0x000004a0


	//   ....[2]....
        /*0130*/ 	.word	0x000004c0


	//   ....[3]....
        /*0134*/ 	.word	0x000004e0


	//   ....[4]....
        /*0138*/ 	.word	0x00000500


	//   ....[5]....
        /*013c*/ 	.word	0x00000550


	//   ....[6]....
        /*0140*/ 	.word	0x00000570


	//   ....[7]....
        /*0144*/ 	.word	0x00000590


	//   ....[8]....
        /*0148*/ 	.word	0x00001270


	//   ....[9]....
        /*014c*/ 	.word	0x00001290


	//   ....[10]....
        /*0150*/ 	.word	0x000012b0


	//   ....[11]....
        /*0154*/ 	.word	0x000012d0


	//   ....[12]....
        /*0158*/ 	.word	0x000012f0


	//   ....[13]....
        /*015c*/ 	.word	0x00001370


	//   ....[14]....
        /*0160*/ 	.word	0x00001390


	//   ....[15]....
        /*0164*/ 	.word	0x000013b0


	//----- nvinfo : EIATTR_EXIT_INSTR_OFFSETS
	.align		4
.L_40:
        /*0168*/ 	.byte	0x04, 0x1c
        /*016a*/ 	.short	(.L_42 - .L_41)


	//   ....[0]....
.L_41:
        /*016c*/ 	.word	0x000019f0


	//   ....[1]....
        /*0170*/ 	.word	0x00001a10


	//----- nvinfo : EIATTR_MAX_THREADS
	.align		4
.L_42:
        /*0174*/ 	.byte	0x04, 0x05
        /*0176*/ 	.short	(.L_44 - .L_43)
.L_43:
        /*0178*/ 	.word	0x00000100
        /*017c*/ 	.word	0x00000001
        /*0180*/ 	.word	0x00000001
.L_44:


//--------------------- .nv.rel.action            --------------------------
	.section	.nv.rel.action,"",@"SHT_CUDA_RELOCINFO"
	.align	8
	.sectionentsize	8
        /*0000*/ 	.byte	0x73, 0x00, 0x00, 0x00, 0x00, 0x00, 0x00, 0x00, 0x00, 0x00, 0x00, 0x11, 0x25, 0x00, 0x05, 0x36


//--------------------- .nv.constant0.triton__0d1d2d3d4d5d6d7d8d9d10de11de --------------------------
	.section	.nv.constant0.triton__0d1d2d3d4d5d6d7d8d9d10de11de,"a",@progbits
	.align	4
.nv.constant0.triton__0d1d2d3d4d5d6d7d8d9d10de11de:
	.zero		440


//--------------------- .text.triton__0d1d2d3d4d5d6d7d8d9d10de11de --------------------------
	.section	.text.triton__0d1d2d3d4d5d6d7d8d9d10de11de,"ax",@progbits
	.sectionflags	@"SHF_BARRIERS=1"
	.sectioninfo	@"SHI_REGISTERS=40"
	.align	128
        .global         triton__0d1d2d3d4d5d6d7d8d9d10de11de
        .type           triton__0d1d2d3d4d5d6d7d8d9d10de11de,@function
        .size           triton__0d1d2d3d4d5d6d7d8d9d10de11de,(.L_x_1 - triton__0d1d2d3d4d5d6d7d8d9d10de11de)
        .other          triton__0d1d2d3d4d5d6d7d8d9d10de11de,@"STO_CUDA_ENTRY STV_DEFAULT"
triton__0d1d2d3d4d5d6d7d8d9d10de11de:
.text.triton__0d1d2d3d4d5d6d7d8d9d10de11de:
[----:B------:R-:W-:-:S02]  /*0000*/  MOV R1, c[0x0][0x28] ;  /* 0x00000a0000017a02 */ /* 0x000fc40000000f00 */
[----:B------:R-:W0:Y:S01]  /*0010*/  S2R R24, SR_TID.X ;  /* 0x0000000000187919 */ /* 0x000e220000002100 */
[----:B------:R-:W-:Y:S01]  /*0020*/  MOV R17, 0x2 ;  /* 0x0000000200117802 */ /* 0x000fe20000000f00 */
[----:B------:R-:W-:Y:S02]  /*0030*/  ULDC.64 UR4, c[0x0][0x118] ;  /* 0x0000460000047ab9 */ /* 0x000fe40000000a00 */
[----:B------:R-:W1:Y:S01]  /*0040*/  S2R R2, SR_CTAID.X ;  /* 0x0000000000027919 */ /* 0x000e620000002500 */
[----:B0-----:R-:W-:-:S04]  /*0050*/  LOP3.LUT R34, R24, 0xff, RZ, 0xc0, !PT ;  /* 0x000000ff18227812 */ /* 0x001fc800078ec0ff */
[----:B------:R-:W-:-:S05]  /*0060*/  SHF.L.U32 R5, R34, 0x2, RZ ;  /* 0x0000000222057819 */ /* 0x000fca00000006ff */
[----:B-1----:R-:W-:Y:S01]  /*0070*/  IMAD R28, R2, 0x900, R5 ;  /* 0x00000900021c7824 */ /* 0x002fe200078e0205 */
[----:B------:R-:W-:-:S03]  /*0080*/  IADD3 R5, R5, 0x800, RZ ;  /* 0x0000080005057810 */ /* 0x000fc60007ffe0ff */
[CC--:B------:R-:W-:Y:S01]  /*0090*/  IMAD.WIDE R18, R28.reuse, R17.reuse, c[0x0][0x178] ;  /* 0x00005e001c127625 */ /* 0x0c0fe200078e0211 */
[C---:B------:R-:W-:Y:S02]  /*00a0*/  IADD3 R26, R28.reuse, 0x400, RZ ;  /* 0x000004001c1a7810 */ /* 0x040fe40007ffe0ff */
[----:B------:R-:W-:Y:S02]  /*00b0*/  ISETP.GE.U32.AND P1, PT, R5, 0x900, PT ;  /* 0x000009000500780c */ /* 0x000fe40003f26070 */
[----:B------:R-:W-:Y:S01]  /*00c0*/  IADD3 R0, R28, 0x800, RZ ;  /* 0x000008001c007810 */ /* 0x000fe20007ffe0ff */
[----:B------:R-:W-:Y:S01]  /*00d0*/  IMAD.WIDE R8, R26, R17, c[0x0][0x178] ;  /* 0x00005e001a087625 */ /* 0x000fe200078e0211 */
[----:B------:R-:W2:Y:S01]  /*00e0*/  LDG.E.EL.64 R4, [R18.64] ;  /* 0x0000000412047981 */ /* 0x000ea2000c2e1b00 */
[----:B------:R-:W-:-:S04]  /*00f0*/  CS2R R6, SRZ ;  /* 0x0000000000067805 */ /* 0x000fc8000001ff00 */
[----:B------:R-:W3:Y:S01]  /*0100*/  LDG.E.EL.64 R8, [R8.64] ;  /* 0x0000000408087981 */ /* 0x000ee2000c2e1b00 */
[----:B------:R-:W-:-:S05]  /*0110*/  IMAD.WIDE R10, R0, R17, c[0x0][0x178] ;  /* 0x00005e00000a7625 */ /* 0x000fca00078e0211 */
[----:B------:R-:W4:Y:S01]  /*0120*/  @!P1 LDG.E.EL.64 R6, [R10.64] ;  /* 0x000000040a069981 */ /* 0x000f22000c2e1b00 */
[C---:B------:R-:W-:Y:S02]  /*0130*/  LOP3.LUT P3, RZ, R24.reuse, 0x1f, RZ, 0xc0, !PT ;  /* 0x0000001f18ff7812 */ /* 0x040fe4000786c0ff */
[C---:B------:R-:W-:Y:S02]  /*0140*/  ISETP.GE.AND P2, PT, R24.reuse, 0x8, PT ;  /* 0x000000081800780c */ /* 0x040fe40003f46270 */
[C---:B------:R-:W-:Y:S02]  /*0150*/  LOP3.LUT P0, RZ, R24.reuse, 0x7, RZ, 0xc0, !PT ;  /* 0x0000000718ff7812 */ /* 0x040fe4000780c0ff */
[----:B------:R-:W-:Y:S02]  /*0160*/  MOV R16, 0x39e38e39 ;  /* 0x39e38e3900107802 */ /* 0x000fe40000000f00 */
[----:B------:R-:W-:Y:S02]  /*0170*/  ISETP.LT.AND P0, PT, R24, 0x8, !P0 ;  /* 0x000000081800780c */ /* 0x000fe40004701270 */
[----:B------:R-:W-:-:S02]  /*0180*/  ISETP.NE.AND P4, PT, R34, RZ, PT ;  /* 0x000000ff2200720c */ /* 0x000fc40003f85270 */
[----:B------:R-:W-:Y:S02]  /*0190*/  MOV R35, 0x10 ;  /* 0x0000001000237802 */ /* 0x000fe40000000f00 */
[C---:B--2---:R-:W-:Y:S02]  /*01a0*/  PRMT R12, R4.reuse, 0x7632, R12 ;  /* 0x00007632040c7816 */ /* 0x044fe4000000000c */
[----:B------:R-:W-:Y:S02]  /*01b0*/  SHF.L.U32 R4, R4, 0x10, RZ ;  /* 0x0000001004047819 */ /* 0x000fe400000006ff */
[----:B------:R-:W-:Y:S02]  /*01c0*/  SHF.L.U32 R12, R12, 0x10, RZ ;  /* 0x000000100c0c7819 */ /* 0x000fe400000006ff */
[C---:B---3--:R-:W-:Y:S02]  /*01d0*/  PRMT R13, R8.reuse, 0x7632, R13 ;  /* 0x00007632080d7816 */ /* 0x048fe4000000000d */
[----:B------:R-:W-:-:S02]  /*01e0*/  SHF.L.U32 R14, R8, 0x10, RZ ;  /* 0x00000010080e7819 */ /* 0x000fc400000006ff */
[----:B------:R-:W-:Y:S02]  /*01f0*/  SHF.L.U32 R8, R13, 0x10, RZ ;  /* 0x000000100d087819 */ /* 0x000fe400000006ff */
[----:B----4-:R-:W-:Y:S01]  /*0200*/  SEL R10, R6, RZ, !P1 ;  /* 0x000000ff060a7207 */ /* 0x010fe20004800000 */
[----:B------:R-:W-:Y:S01]  /*0210*/  FMUL R21, R14, R14 ;  /* 0x0000000e0e157220 */ /* 0x000fe20000400000 */
[----:B------:R-:W-:Y:S01]  /*0220*/  SHF.L.U32 R15, R9, 0x10, RZ ;  /* 0x00000010090f7819 */ /* 0x000fe200000006ff */
[----:B------:R-:W-:Y:S01]  /*0230*/  FMUL R11, R8, R8 ;  /* 0x00000008080b7220 */ /* 0x000fe20000400000 */
[----:B------:R-:W-:Y:S01]  /*0240*/  SEL R7, R7, RZ, !P1 ;  /* 0x000000ff07077207 */ /* 0x000fe20004800000 */
[----:B------:R-:W-:Y:S01]  /*0250*/  FFMA R8, R4, R4, R21 ;  /* 0x0000000404087223 */ /* 0x000fe20000000015 */
[----:B------:R-:W-:Y:S01]  /*0260*/  SHF.L.U32 R13, R5, 0x10, RZ ;  /* 0x00000010050d7819 */ /* 0x000fe200000006ff */
[--C-:B------:R-:W-:Y:S01]  /*0270*/  FFMA R6, R12, R12, R11.reuse ;  /* 0x0000000c0c067223 */ /* 0x100fe2000000000b */
[C---:B------:R-:W-:Y:S01]  /*0280*/  PRMT R11, R10.reuse, 0x7632, R11 ;  /* 0x000076320a0b7816 */ /* 0x040fe2000000000b */
[----:B------:R-:W-:Y:S01]  /*0290*/  FMUL R14, R15, R15 ;  /* 0x0000000f0f0e7220 */ /* 0x000fe20000400000 */
[----:B------:R-:W-:Y:S01]  /*02a0*/  SHF.L.U32 R12, R10, 0x10, RZ ;  /* 0x000000100a0c7819 */ /* 0x000fe200000006ff */
[----:B------:R-:W-:Y:S01]  /*02b0*/  IMAD.WIDE R20, R28, R17, c[0x0][0x188] ;  /* 0x000062001c147625 */ /* 0x000fe200078e0211 */
[----:B------:R-:W-:Y:S01]  /*02c0*/  SHF.L.U32 R11, R11, 0x10, RZ ;  /* 0x000000100b0b7819 */ /* 0x000fe200000006ff */
[----:B------:R-:W-:Y:S01]  /*02d0*/  FFMA R4, R13, R13, R14 ;  /* 0x0000000d0d047223 */ /* 0x000fe2000000000e */
[----:B------:R-:W-:Y:S01]  /*02e0*/  PRMT R10, R7, 0x7632, R10 ;  /* 0x00007632070a7816 */ /* 0x000fe2000000000a */
[----:B------:R-:W-:Y:S01]  /*02f0*/  FMUL R12, R12, R12 ;  /* 0x0000000c0c0c7220 */ /* 0x000fe20000400000 */
[----:B------:R-:W-:Y:S01]  /*0300*/  PRMT R9, R9, 0x7632, R9 ;  /* 0x0000763209097816 */ /* 0x000fe20000000009 */
[----:B------:R-:W-:Y:S01]  /*0310*/  FMUL R11, R11, R11 ;  /* 0x0000000b0b0b7220 */ /* 0x000fe20000400000 */
[----:B------:R-:W-:-:S02]  /*0320*/  SHF.L.U32 R7, R7, 0x10, RZ ;  /* 0x0000001007077819 */ /* 0x000fc400000006ff */
[----:B------:R-:W-:Y:S02]  /*0330*/  PRMT R5, R5, 0x7632, R5 ;  /* 0x0000763205057816 */ /* 0x000fe40000000005 */
[----:B------:R-:W-:Y:S01]  /*0340*/  SHF.L.U32 R9, R9, 0x10, RZ ;  /* 0x0000001009097819 */ /* 0x000fe200000006ff */
[----:B------:R-:W-:Y:S01]  /*0350*/  FMUL R13, R7, R7 ;  /* 0x00000007070d7220 */ /* 0x000fe20000400000 */
[----:B------:R-:W-:Y:S02]  /*0360*/  SHF.L.U32 R10, R10, 0x10, RZ ;  /* 0x000000100a0a7819 */ /* 0x000fe400000006ff */
[----:B------:R-:W-:Y:S01]  /*0370*/  FSEL R7, R12, -RZ, !P1 ;  /* 0x800000ff0c077208 */ /* 0x000fe20004800000 */
[----:B------:R-:W-:Y:S01]  /*0380*/  FMUL R12, R9, R9 ;  /* 0x00000009090c7220 */ /* 0x000fe20000400000 */
[----:B------:R-:W-:Y:S01]  /*0390*/  FSEL R11, R11, -RZ, !P1 ;  /* 0x800000ff0b0b7208 */ /* 0x000fe20004800000 */
[----:B------:R-:W-:Y:S01]  /*03a0*/  FMUL R10, R10, R10 ;  /* 0x0000000a0a0a7220 */ /* 0x000fe20000400000 */
[----:B------:R-:W-:Y:S01]  /*03b0*/  SHF.L.U32 R5, R5, 0x10, RZ ;  /* 0x0000001005057819 */ /* 0x000fe200000006ff */
[----:B------:R-:W-:Y:S01]  /*03c0*/  FADD R7, R8, R7 ;  /* 0x0000000708077221 */ /* 0x000fe20000000000 */
[----:B------:R-:W-:Y:S01]  /*03d0*/  FSEL R13, R13, -RZ, !P1 ;  /* 0x800000ff0d0d7208 */ /* 0x000fe20004800000 */
[----:B------:R-:W-:-:S02]  /*03e0*/  FADD R6, R6, R11 ;  /* 0x0000000b06067221 */ /* 0x000fc40000000000 */
[----:B------:R-:W-:Y:S01]  /*03f0*/  FFMA R12, R5, R5, R12 ;  /* 0x00000005050c7223 */ /* 0x000fe2000000000c */
[----:B------:R-:W-:Y:S01]  /*0400*/  FSEL R5, R10, -RZ, !P1 ;  /* 0x800000ff0a057208 */ /* 0x000fe20004800000 */
[----:B------:R-:W-:Y:S01]  /*0410*/  FADD R4, R4, R13 ;  /* 0x0000000d04047221 */ /* 0x000fe20000000000 */
[----:B------:R-:W-:Y:S01]  /*0420*/  FADD R7, R6, R7 ;  /* 0x0000000706077221 */ /* 0x000fe20000000000 */
[----:B------:R-:W-:Y:S02]  /*0430*/  SHF.R.U32.HI R10, RZ, 0x3, R24 ;  /* 0x00000003ff0a7819 */ /* 0x000fe40000011618 */
[----:B------:R-:W-:Y:S01]  /*0440*/  FADD R5, R12, R5 ;  /* 0x000000050c057221 */ /* 0x000fe20000000000 */
[----:B------:R-:W-:Y:S01]  /*0450*/  FADD R4, R4, R7 ;  /* 0x0000000704047221 */ /* 0x000fe20000000000 */
[----:B------:R-:W-:-:S03]  /*0460*/  LOP3.LUT R10, R10, 0x1c, RZ, 0xc0, !PT ;  /* 0x0000001c0a0a7812 */ /* 0x000fc600078ec0ff */
[----:B------:R-:W-:-:S05]  /*0470*/  FADD R4, R5, R4 ;  /* 0x0000000405047221 */ /* 0x000fca0000000000 */
[----:B------:R-:W0:Y:S02]  /*0480*/  SHFL.BFLY PT, R5, R4, 0x10, 0x1f ;  /* 0x0e001f0004057f89 */ /* 0x000e2400000e0000 */
[----:B0-----:R-:W-:-:S05]  /*0490*/  FADD R5, R4, R5 ;  /* 0x0000000504057221 */ /* 0x001fca0000000000 */
        /* <DEDUP_REMOVED lines=8> */
[----:B------:R-:W-:Y:S04]  /*0520*/  @!P3 STS [R10], R9 ;  /* 0x000000090a00b388 */ /* 0x000fe80000000800 */
[----:B------:R-:W-:Y:S06]  /*0530*/  BAR.SYNC 0x0 ;  /* 0x0000000000007b1d */ /* 0x000fec0000000000 */
[----:B------:R-:W0:Y:S04]  /*0540*/  @!P2 LDS R3, [R24.X4] ;  /* 0x000000001803a984 */ /* 0x000e280000004800 */
[----:B0-----:R-:W0:Y:S02]  /*0550*/  SHFL.BFLY PT, R4, R3, 0x4, 0x1f ;  /* 0x0c801f0003047f89 */ /* 0x001e2400000e0000 */
[----:B0-----:R-:W-:-:S05]  /*0560*/  FADD R4, R3, R4 ;  /* 0x0000000403047221 */ /* 0x001fca0000000000 */
[----:B------:R-:W0:Y:S02]  /*0570*/  SHFL.BFLY PT, R5, R4, 0x2, 0x1f ;  /* 0x0c401f0004057f89 */ /* 0x000e2400000e0000 */
[----:B0-----:R-:W-:-:S05]  /*0580*/  FADD R5, R4, R5 ;  /* 0x0000000504057221 */ /* 0x001fca0000000000 */
[----:B------:R-:W0:Y:S02]  /*0590*/  SHFL.BFLY PT, R6, R5, 0x1, 0x1f ;  /* 0x0c201f0005067f89 */ /* 0x000e2400000e0000 */
[----:B0-----:R-:W-:Y:S01]  /*05a0*/  FADD R7, R5, R6 ;  /* 0x0000000605077221 */ /* 0x001fe20000000000 */
[----:B------:R-:W-:-:S04]  /*05b0*/  IMAD.WIDE.U32 R4, R34, R35, c[0x0][0x198] ;  /* 0x0000660022047625 */ /* 0x000fc800078e0023 */
[----:B------:R-:W-:Y:S04]  /*05c0*/  @P0 STS [R24.X4], R7 ;  /* 0x0000000718000388 */ /* 0x000fe80000004800 */
[----:B------:R-:W-:Y:S06]  /*05d0*/  BAR.SYNC 0x0 ;  /* 0x0000000000007b1d */ /* 0x000fec0000000000 */
[----:B------:R-:W0:Y:S04]  /*05e0*/  LDS R23, [RZ] ;  /* 0x00000000ff177984 */ /* 0x000e280000000800 */
[----:B------:R-:W-:Y:S06]  /*05f0*/  BAR.SYNC 0x0 ;  /* 0x0000000000007b1d */ /* 0x000fec0000000000 */
[----:B0-----:R-:W-:Y:S04]  /*0600*/  STS [RZ], R23 ;  /* 0x00000017ff007388 */ /* 0x001fe80000000800 */
[----:B------:R-:W-:Y:S06]  /*0610*/  BAR.SYNC 0x0 ;  /* 0x0000000000007b1d */ /* 0x000fec0000000000 */
[----:B------:R-:W0:Y:S01]  /*0620*/  LDS R3, [RZ] ;  /* 0x00000000ff037984 */ /* 0x000e220000000800 */
[----:B------:R-:W-:Y:S01]  /*0630*/  IMAD.WIDE.U32 R34, R34, R35, c[0x0][0x180] ;  /* 0x0000600022227625 */ /* 0x000fe200078e0023 */
[----:B0-----:R-:W-:Y:S01]  /*0640*/  FFMA R8, R3, R16, 9.9999997473787516356e-06 ;  /* 0x3727c5ac03087423 */ /* 0x001fe20000000010 */
[----:B------:R-:W-:-:S03]  /*0650*/  MOV R3, 0x4 ;  /* 0x0000000400037802 */ /* 0x000fc60000000f00 */
[----:B------:R-:W0:Y:S02]  /*0660*/  MUFU.RSQ R22, R8 ;  /* 0x0000000800167308 */ /* 0x000e240000001400 */
[CC--:B------:R-:W-:Y:S01]  /*0670*/  IMAD.WIDE R32, R2.reuse, R3.reuse, c[0x0][0x160] ;  /* 0x0000580002207625 */ /* 0x0c0fe200078e0203 */
[----:B------:R-:W-:Y:S06]  /*0680*/  BAR.SYNC 0x0 ;  /* 0x0000000000007b1d */ /* 0x000fec0000000000 */
[-C--:B------:R-:W-:Y:S01]  /*0690*/  IMAD.WIDE R36, R2, R3.reuse, c[0x0][0x190] ;  /* 0x0000640002247625 */ /* 0x080fe200078e0203 */
[----:B0-----:R0:W-:Y:S04]  /*06a0*/  @!P4 STG.E [R32.64], R22 ;  /* 0x000000162000c986 */ /* 0x0011e8000c101904 */
[----:B------:R-:W2:Y:S04]  /*06b0*/  LDG.E.EL.128 R4, [R4.64] ;  /* 0x0000000404047981 */ /* 0x000ea8000c2e1d00 */
[----:B------:R-:W3:Y:S01]  /*06c0*/  LDG.E.EF.64 R20, [R20.64] ;  /* 0x0000000414147981 */ /* 0x000ee2000c0e1b00 */
[----:B------:R-:W-:-:S03]  /*06d0*/  IMAD.WIDE R30, R28, R3, c[0x0][0x168] ;  /* 0x00005a001c1e7625 */ /* 0x000fc600078e0203 */
[----:B------:R1:W4:Y:S04]  /*06e0*/  LDG.E.EL R27, [R36.64] ;  /* 0x00000004241b7981 */ /* 0x000328000c2e1900 */
[----:B------:R-:W5:Y:S04]  /*06f0*/  LDG.E.EL.128 R8, [R30.64] ;  /* 0x000000041e087981 */ /* 0x000f68000c2e1d00 */
[----:B------:R-:W5:Y:S04]  /*0700*/  LDG.E.EF.64 R18, [R18.64] ;  /* 0x0000000412127981 */ /* 0x000f68000c0e1b00 */
[----:B------:R-:W5:Y:S01]  /*0710*/  LDG.E.EL.128 R12, [R34.64] ;  /* 0x00000004220c7981 */ /* 0x000f62000c2e1d00 */
[----:B------:R-:W-:-:S06]  /*0720*/  FFMA R29, R23, R16, 9.9999997473787516356e-06 ;  /* 0x3727c5ac171d7423 */ /* 0x000fcc0000000010 */
[----:B------:R-:W0:Y:S01]  /*0730*/  MUFU.RSQ R29, R29 ;  /* 0x0000001d001d7308 */ /* 0x000e220000001400 */
[----:B-1----:R-:W-:Y:S01]  /*0740*/  IMAD.WIDE R36, R26, R3, c[0x0][0x168] ;  /* 0x00005a001a247625 */ /* 0x002fe200078e0203 */
[----:B--2---:R-:W-:Y:S01]  /*0750*/  FADD R23, R4, 1 ;  /* 0x3f80000004177421 */ /* 0x004fe20000000000 */
[----:B------:R-:W-:Y:S01]  /*0760*/  FADD R4, R5, 1 ;  /* 0x3f80000005047421 */ /* 0x000fe20000000000 */
[----:B------:R-:W-:Y:S01]  /*0770*/  FADD R5, R6, 1 ;  /* 0x3f80000006057421 */ /* 0x000fe20000000000 */
[----:B------:R-:W-:Y:S01]  /*0780*/  FADD R16, R7, 1 ;  /* 0x3f80000007107421 */ /* 0x000fe20000000000 */
[----:B---3--:R-:W-:Y:S02]  /*0790*/  PRMT R6, R20, 0x7632, R6 ;  /* 0x0000763214067816 */ /* 0x008fe40000000006 */
[C---:B------:R-:W-:Y:S02]  /*07a0*/  PRMT R7, R21.reuse, 0x7632, R7 ;  /* 0x0000763215077816 */ /* 0x040fe40000000007 */
[----:B0-----:R-:W-:-:S02]  /*07b0*/  SHF.L.U32 R22, R21, 0x10, RZ ;  /* 0x0000001015167819 */ /* 0x001fc400000006ff */
[----:B------:R-:W-:Y:S02]  /*07c0*/  SHF.L.U32 R20, R20, 0x10, RZ ;  /* 0x0000001014147819 */ /* 0x000fe400000006ff */
[----:B------:R-:W-:Y:S01]  /*07d0*/  SHF.L.U32 R6, R6, 0x10, RZ ;  /* 0x0000001006067819 */ /* 0x000fe200000006ff */
[----:B----4-:R-:W-:Y:S01]  /*07e0*/  FMUL R21, R27, R22 ;  /* 0x000000161b157220 */ /* 0x010fe20000400000 */
[----:B------:R-:W-:Y:S01]  /*07f0*/  SHF.L.U32 R32, R7, 0x10, RZ ;  /* 0x0000001007207819 */ /* 0x000fe200000006ff */
[C---:B------:R-:W-:Y:S02]  /*0800*/  FMUL R7, R27.reuse, R20 ;  /* 0x000000141b077220 */ /* 0x040fe40000400000 */
[----:B------:R-:W-:Y:S01]  /*0810*/  FMUL R20, R27, R6 ;  /* 0x000000061b147220 */ /* 0x000fe20000400000 */
[----:B-----5:R-:W-:Y:S01]  /*0820*/  FFMA R6, R21, R5, R10 ;  /* 0x0000000515067223 */ /* 0x020fe2000000000a */
[----:B------:R-:W-:Y:S01]  /*0830*/  FMUL R22, R27, R32 ;  /* 0x000000201b167220 */ /* 0x000fe20000400000 */
[----:B------:R-:W-:Y:S01]  /*0840*/  SHF.L.U32 R10, R19, 0x10, RZ ;  /* 0x00000010130a7819 */ /* 0x000fe200000006ff */
[----:B------:R-:W-:Y:S01]  /*0850*/  FFMA R5, R20, R4, R9 ;  /* 0x0000000414057223 */ /* 0x000fe20000000009 */
[C---:B------:R-:W-:Y:S01]  /*0860*/  PRMT R4, R18.reuse, 0x7632, R4 ;  /* 0x0000763212047816 */ /* 0x040fe20000000004 */
[----:B------:R-:W-:Y:S01]  /*0870*/  FFMA R8, R7, R23, R8 ;  /* 0x0000001707087223 */ /* 0x000fe20000000008 */
[----:B------:R-:W-:Y:S01]  /*0880*/  SHF.L.U32 R18, R18, 0x10, RZ ;  /* 0x0000001012127819 */ /* 0x000fe200000006ff */
[----:B------:R-:W-:Y:S01]  /*0890*/  FFMA R7, R22, R16, R11 ;  /* 0x0000001016077223 */ /* 0x000fe2000000000b */
[----:B------:R-:W-:Y:S01]  /*08a0*/  PRMT R9, R19, 0x7632, R9 ;  /* 0x0000763213097816 */ /* 0x000fe20000000009 */
[----:B------:R-:W-:Y:S01]  /*08b0*/  FADD R12, R12, 1 ;  /* 0x3f8000000c0c7421 */ /* 0x000fe20000000000 */
[----:B------:R-:W-:Y:S01]  /*08c0*/  SHF.L.U32 R4, R4, 0x10, RZ ;  /* 0x0000001004047819 */ /* 0x000fe200000006ff */
[----:B------:R-:W-:Y:S01]  /*08d0*/  FMUL R11, R29, R18 ;  /* 0x000000121d0b7220 */ /* 0x000fe20000400000 */
[----:B------:R-:W-:Y:S01]  /*08e0*/  SHF.L.U32 R16, R9, 0x10, RZ ;  /* 0x0000001009107819 */ /* 0x000fe200000006ff */
[C---:B------:R-:W-:Y:S01]  /*08f0*/  FMUL R9, R29.reuse, R10 ;  /* 0x0000000a1d097220 */ /* 0x040fe20000400000 */
[----:B------:R-:W-:Y:S01]  /*0900*/  FADD R14, R14, 1 ;  /* 0x3f8000000e0e7421 */ /* 0x000fe20000000000 */
[----:B------:R-:W-:Y:S01]  /*0910*/  FMUL R10, R29, R4 ;  /* 0x000000041d0a7220 */ /* 0x000fe20000400000 */
[----:B------:R-:W-:Y:S01]  /*0920*/  FFMA R4, R11, R12, R8 ;  /* 0x0000000c0b047223 */ /* 0x000fe20000000008 */
[----:B------:R-:W-:Y:S01]  /*0930*/  FADD R13, R13, 1 ;  /* 0x3f8000000d0d7421 */ /* 0x000fe20000000000 */
[----:B------:R-:W-:Y:S01]  /*0940*/  FADD R15, R15, 1 ;  /* 0x3f8000000f0f7421 */ /* 0x000fe20000000000 */
[----:B------:R-:W-:Y:S01]  /*0950*/  FMUL R8, R29, R16 ;  /* 0x000000101d087220 */ /* 0x000fe20000400000 */
[----:B------:R-:W-:Y:S01]  /*0960*/  FFMA R6, R9, R14, R6 ;  /* 0x0000000e09067223 */ /* 0x000fe20000000006 */
[----:B------:R-:W-:Y:S01]  /*0970*/  FFMA R5, R10, R13, R5 ;  /* 0x0000000d0a057223 */ /* 0x000fe20000000005 */
[----:B------:R-:W-:Y:S01]  /*0980*/  MOV R9, 0x10 ;  /* 0x0000001000097802 */ /* 0x000fe20000000f00 */
[----:B------:R-:W-:Y:S01]  /*0990*/  FFMA R7, R8, R15, R7 ;  /* 0x0000000f08077223 */ /* 0x000fe20000000007 */
[----:B------:R-:W-:Y:S01]  /*09a0*/  LOP3.LUT R32, R24, 0xff, RZ, 0xc0, !PT ;  /* 0x000000ff18207812 */ /* 0x000fe200078ec0ff */
[----:B------:R-:W-:-:S03]  /*09b0*/  IMAD.WIDE R20, R26, R17, c[0x0][0x188] ;  /* 0x000062001a147625 */ /* 0x000fc600078e0211 */
[----:B------:R0:W-:Y:S01]  /*09c0*/  STG.E.128 [R30.64], R4 ;  /* 0x000000041e007986 */ /* 0x0001e2000c101d04 */
[----:B------:R-:W-:-:S03]  /*09d0*/  IMAD.WIDE.U32 R8, R32, R9, c[0x0][0x198] ;  /* 0x0000660020087625 */ /* 0x000fc600078e0009 */
[----:B------:R-:W2:Y:S04]  /*09e0*/  LDG.E.EF.64 R20, [R20.64] ;  /* 0x0000000414147981 */ /* 0x000ea8000c0e1b00 */
[----:B------:R-:W3:Y:S04]  /*09f0*/  LDG.E.EL.128 R8, [R8.64+0x1000] ;  /* 0x0010000408087981 */ /* 0x000ee8000c2e1d00 */
[----:B------:R-:W4:Y:S01]  /*0a00*/  LDG.E.EL.128 R12, [R36.64] ;  /* 0x00000004240c7981 */ /* 0x000f22000c2e1d00 */
[----:B------:R-:W-:-:S03]  /*0a10*/  IMAD.WIDE R22, R26, R17, c[0x0][0x178] ;  /* 0x00005e001a167625 */ /* 0x000fc600078e0211 */
[----:B------:R-:W5:Y:S04]  /*0a20*/  LDG.E.EL.128 R16, [R34.64+0x1000] ;  /* 0x0010000422107981 */ /* 0x000f68000c2e1d00 */
[----:B------:R-:W5:Y:S01]  /*0a30*/  LDG.E.EF.64 R22, [R22.64] ;  /* 0x0000000416167981 */ /* 0x000f62000c0e1b00 */
[----:B--2---:R-:W-:Y:S01]  /*0a40*/  SHF.L.U32 R33, R21, 0x10, RZ ;  /* 0x0000001015217819 */ /* 0x004fe200000006ff */
[----:B---3--:R-:W-:-:S04]  /*0a50*/  FADD R10, R10, 1 ;  /* 0x3f8000000a0a7421 */ /* 0x008fc80000000000 */
[----:B------:R-:W-:-:S04]  /*0a60*/  FMUL R33, R27, R33 ;  /* 0x000000211b217220 */ /* 0x000fc80000400000 */
[----:B----4-:R-:W-:Y:S01]  /*0a70*/  FFMA R10, R33, R10, R14 ;  /* 0x0000000a210a7223 */ /* 0x010fe2000000000e */
[----:B------:R-:W-:Y:S01]  /*0a80*/  SHF.L.U32 R14, R20, 0x10, RZ ;  /* 0x00000010140e7819 */ /* 0x000fe200000006ff */
[----:B0-----:R-:W-:Y:S01]  /*0a90*/  FADD R30, R8, 1 ;  /* 0x3f800000081e7421 */ /* 0x001fe20000000000 */
[----:B------:R-:W-:-:S03]  /*0aa0*/  PRMT R21, R21, 0x7632, R21 ;  /* 0x0000763215157816 */ /* 0x000fc60000000015 */
[----:B------:R-:W-:Y:S01]  /*0ab0*/  FMUL R31, R27, R14 ;  /* 0x0000000e1b1f7220 */ /* 0x000fe20000400000 */
[----:B------:R-:W-:-:S03]  /*0ac0*/  PRMT R20, R20, 0x7632, R20 ;  /* 0x0000763214147816 */ /* 0x000fc60000000014 */
[----:B------:R-:W-:Y:S01]  /*0ad0*/  FFMA R8, R31, R30, R12 ;  /* 0x0000001e1f087223 */ /* 0x000fe2000000000c */
[----:B------:R-:W-:Y:S01]  /*0ae0*/  SHF.L.U32 R12, R21, 0x10, RZ ;  /* 0x00000010150c7819 */ /* 0x000fe200000006ff */
[----:B------:R-:W-:Y:S01]  /*0af0*/  FADD R11, R11, 1 ;  /* 0x3f8000000b0b7421 */ /* 0x000fe20000000000 */
[----:B------:R-:W-:-:S03]  /*0b00*/  SHF.L.U32 R20, R20, 0x10, RZ ;  /* 0x0000001014147819 */ /* 0x000fc600000006ff */
[----:B------:R-:W-:Y:S01]  /*0b10*/  FMUL R12, R27, R12 ;  /* 0x0000000c1b0c7220 */ /* 0x000fe20000400000 */
[----:B------:R-:W-:Y:S01]  /*0b20*/  FADD R9, R9, 1 ;  /* 0x3f80000009097421 */ /* 0x000fe20000000000 */
[----:B------:R-:W-:Y:S02]  /*0b30*/  FMUL R20, R27, R20 ;  /* 0x000000141b147220 */ /* 0x000fe40000400000 */
[--C-:B------:R-:W-:Y:S01]  /*0b40*/  FFMA R11, R12, R11, R15.reuse ;  /* 0x0000000b0c0b7223 */ /* 0x100fe2000000000f */
[----:B-----5:R-:W-:Y:S02]  /*0b50*/  PRMT R15, R23, 0x7632, R15 ;  /* 0x00007632170f7816 */ /* 0x020fe4000000000f */
[----:B------:R-:W-:Y:S01]  /*0b60*/  PRMT R14, R22, 0x7632, R14 ;  /* 0x00007632160e7816 */ /* 0x000fe2000000000e */
[----:B------:R-:W-:Y:S01]  /*0b70*/  FADD R21, R16, 1 ;  /* 0x3f80000010157421 */ /* 0x000fe20000000000 */
[----:B------:R-:W-:Y:S01]  /*0b80*/  FFMA R9, R20, R9, R13 ;  /* 0x0000000914097223 */ /* 0x000fe2000000000d */
[----:B------:R-:W-:-:S02]  /*0b90*/  SHF.L.U32 R22, R22, 0x10, RZ ;  /* 0x0000001016167819 */ /* 0x000fc400000006ff */
[----:B------:R-:W-:Y:S02]  /*0ba0*/  SHF.L.U32 R16, R15, 0x10, RZ ;  /* 0x000000100f107819 */ /* 0x000fe400000006ff */
[----:B------:R-:W-:Y:S02]  /*0bb0*/  SHF.L.U32 R20, R23, 0x10, RZ ;  /* 0x0000001017147819 */ /* 0x000fe400000006ff */
[----:B------:R-:W-:Y:S01]  /*0bc0*/  SHF.L.U32 R14, R14, 0x10, RZ ;  /* 0x000000100e0e7819 */ /* 0x000fe200000006ff */
[----:B------:R-:W-:Y:S01]  /*0bd0*/  FADD R12, R17, 1 ;  /* 0x3f800000110c7421 */ /* 0x000fe20000000000 */
[----:B------:R-:W-:Y:S01]  /*0be0*/  FMUL R17, R29, R22 ;  /* 0x000000161d117220 */ /* 0x000fe20000400000 */
[----:B------:R-:W-:Y:S01]  /*0bf0*/  FADD R19, R19, 1 ;  /* 0x3f80000013137421 */ /* 0x000fe20000000000 */
[C---:B------:R-:W-:Y:S01]  /*0c00*/  FMUL R16, R29.reuse, R16 ;  /* 0x000000101d107220 */ /* 0x040fe20000400000 */
[----:B------:R-:W-:Y:S01]  /*0c10*/  MOV R23, 0x2 ;  /* 0x0000000200177802 */ /* 0x000fe20000000f00 */
[----:B------:R-:W-:Y:S01]  /*0c20*/  FADD R13, R18, 1 ;  /* 0x3f800000120d7421 */ /* 0x000fe20000000000 */
[C---:B------:R-:W-:Y:S01]  /*0c30*/  FMUL R15, R29.reuse, R20 ;  /* 0x000000141d0f7220 */ /* 0x040fe20000400000 */
[----:B------:R-:W-:Y:S01]  /*0c40*/  FMUL R14, R29, R14 ;  /* 0x0000000e1d0e7220 */ /* 0x000fe20000400000 */
[----:B------:R-:W-:Y:S01]  /*0c50*/  FFMA R8, R17, R21, R8 ;  /* 0x0000001511087223 */ /* 0x000fe20000000008 */
[----:B------:R-:W-:Y:S01]  /*0c60*/  FFMA R11, R16, R19, R11 ;  /* 0x00000013100b7223 */ /* 0x000fe2000000000b */
[----:B------:R-:W-:Y:S01]  /*0c70*/  FFMA R10, R15, R13, R10 ;  /* 0x0000000d0f0a7223 */ /* 0x000fe2000000000a */
[----:B------:R-:W-:Y:S01]  /*0c80*/  FFMA R9, R14, R12, R9 ;  /* 0x0000000c0e097223 */ /* 0x000fe20000000009 */
[CC--:B------:R-:W-:Y:S01]  /*0c90*/  IMAD.WIDE R18, R0.reuse, R23.reuse, c[0x0][0x178] ;  /* 0x00005e0000127625 */ /* 0x0c0fe200078e0217 */
[----:B------:R-:W-:Y:S01]  /*0ca0*/  MOV R33, 0x10 ;  /* 0x0000001000217802 */ /* 0x000fe20000000f00 */
[----:B------:R-:W-:Y:S01]  /*0cb0*/  CS2R R20, SRZ ;  /* 0x0000000000147805 */ /* 0x000fe2000001ff00 */
[----:B------:R-:W-:Y:S01]  /*0cc0*/  CS2R R30, SRZ ;  /* 0x00000000001e7805 */ /* 0x000fe2000001ff00 */
[----:B------:R-:W-:Y:S01]  /*0cd0*/  IMAD.WIDE R22, R0, R23, c[0x0][0x188] ;  /* 0x0000620000167625 */ /* 0x000fe200078e0217 */
[----:B------:R-:W-:Y:S01]  /*0ce0*/  CS2R R12, SRZ ;  /* 0x00000000000c7805 */ /* 0x000fe2000001ff00 */
[----:B------:R-:W-:Y:S01]  /*0cf0*/  CS2R R14, SRZ ;  /* 0x00000000000e7805 */ /* 0x000fe2000001ff00 */
[----:B------:R0:W-:Y:S01]  /*0d00*/  STG.E.128 [R36.64], R8 ;  /* 0x0000000824007986 */ /* 0x0001e2000c101d04 */
[----:B------:R-:W-:Y:S01]  /*0d10*/  IMAD.WIDE.U32 R32, R32, R33, c[0x0][0x198] ;  /* 0x0000660020207625 */ /* 0x000fe200078e0021 */
[----:B------:R-:W-:-:S02]  /*0d20*/  CS2R R16, SRZ ;  /* 0x0000000000107805 */ /* 0x000fc4000001ff00 */
[----:B------:R-:W2:Y:S04]  /*0d30*/  @!P1 LDG.E.EF.64 R20, [R22.64] ;  /* 0x0000000416149981 */ /* 0x000ea8000c0e1b00 */
[----:B------:R1:W3:Y:S04]  /*0d40*/  @!P1 LDG.E.EF.64 R30, [R18.64] ;  /* 0x00000004121e9981 */ /* 0x0002e8000c0e1b00 */
[----:B------:R2:W4:Y:S01]  /*0d50*/  @!P1 LDG.E.EL.128 R12, [R32.64+0x2000] ;  /* 0x00200004200c9981 */ /* 0x000522000c2e1d00 */
[----:B-1----:R-:W-:Y:S01]  /*0d60*/  CS2R R18, SRZ ;  /* 0x0000000000127805 */ /* 0x002fe2000001ff00 */
[----:B0-----:R-:W-:-:S05]  /*0d70*/  IMAD.WIDE R36, R0, R3, c[0x0][0x168] ;  /* 0x00005a0000247625 */ /* 0x001fca00078e0203 */
[----:B------:R-:W5:Y:S01]  /*0d80*/  @!P1 LDG.E.EL.128 R16, [R36.64] ;  /* 0x0000000424109981 */ /* 0x000f62000c2e1d00 */
[----:B--2---:R-:W-:-:S04]  /*0d90*/  SEL R32, R21, RZ, !P1 ;  /* 0x000000ff15207207 */ /* 0x004fc80004800000 */
[----:B------:R-:W-:Y:S02]  /*0da0*/  SHF.L.U32 R21, R32, 0x10, RZ ;  /* 0x0000001020157819 */ /* 0x000fe400000006ff */
[----:B----4-:R-:W-:-:S03]  /*0db0*/  SEL R22, R14, RZ, !P1 ;  /* 0x000000ff0e167207 */ /* 0x010fc60004800000 */
[----:B------:R-:W-:Y:S01]  /*0dc0*/  FMUL R21, R27, R21 ;  /* 0x000000151b157220 */ /* 0x000fe20000400000 */
[----:B------:R-:W-:Y:S02]  /*0dd0*/  SEL R12, R12, RZ, !P1 ;  /* 0x000000ff0c0c7207 */ /* 0x000fe40004800000 */
[----:B-----5:R-:W-:Y:S01]  /*0de0*/  SEL R14, R18, RZ, !P1 ;  /* 0x000000ff120e7207 */ /* 0x020fe20004800000 */
[----:B------:R-:W-:-:S04]  /*0df0*/  FADD R18, R22, 1 ;  /* 0x3f80000016127421 */ /* 0x000fc80000000000 */
[----:B------:R-:W-:Y:S01]  /*0e00*/  FFMA R14, R21, R18, R14 ;  /* 0x00000012150e7223 */ /* 0x000fe2000000000e */
[----:B------:R-:W-:Y:S01]  /*0e10*/  SEL R18, R20, RZ, !P1 ;  /* 0x000000ff14127207 */ /* 0x000fe20004800000 */
[----:B------:R-:W-:-:S03]  /*0e20*/  FFMA R21, R6, R6, RZ ;  /* 0x0000000606157223 */ /* 0x000fc600000000ff */
[----:B------:R-:W-:Y:S01]  /*0e30*/  SHF.L.U32 R20, R18, 0x10, RZ ;  /* 0x0000001012147819 */ /* 0x000fe200000006ff */
[----:B------:R-:W-:Y:S01]  /*0e40*/  FFMA R10, R10, R10, R21 ;  /* 0x0000000a0a0a7223 */ /* 0x000fe20000000015 */
[----:B------:R-:W-:Y:S01]  /*0e50*/  SEL R6, R16, RZ, !P1 ;  /* 0x000000ff10067207 */ /* 0x000fe20004800000 */
[----:B------:R-:W-:Y:S02]  /*0e60*/  FADD R12, R12, 1 ;  /* 0x3f8000000c0c7421 */ /* 0x000fe40000000000 */
[----:B------:R-:W-:Y:S01]  /*0e70*/  FMUL R21, R27, R20 ;  /* 0x000000141b157220 */ /* 0x000fe20000400000 */
[----:B------:R-:W-:-:S03]  /*0e80*/  CS2R R22, SRZ ;  /* 0x0000000000167805 */ /* 0x000fc6000001ff00 */
[----:B------:R-:W-:Y:S02]  /*0e90*/  FFMA R6, R21, R12, R6 ;  /* 0x0000000c15067223 */ /* 0x000fe40000000006 */
[----:B------:R-:W-:-:S06]  /*0ea0*/  CS2R R20, SRZ ;  /* 0x0000000000147805 */ /* 0x000fcc000001ff00 */
[----:B------:R0:W2:Y:S01]  /*0eb0*/  @!P1 LDG.E.EL.128 R20, [R34.64+0x2000] ;  /* 0x0020000422149981 */ /* 0x0000a2000c2e1d00 */
[----:B------:R-:W-:Y:S02]  /*0ec0*/  PRMT R18, R18, 0x7632, R18 ;  /* 0x0000763212127816 */ /* 0x000fe40000000012 */
[----:B------:R-:W-:Y:S02]  /*0ed0*/  SEL R13, R13, RZ, !P1 ;  /* 0x000000ff0d0d7207 */ /* 0x000fe40004800000 */
[----:B------:R-:W-:Y:S02]  /*0ee0*/  SHF.L.U32 R18, R18, 0x10, RZ ;  /* 0x0000001012127819 */ /* 0x000fe400000006ff */
[----:B------:R-:W-:Y:S01]  /*0ef0*/  SEL R12, R17, RZ, !P1 ;  /* 0x000000ff110c7207 */ /* 0x000fe20004800000 */
[----:B------:R-:W-:Y:S01]  /*0f00*/  FADD R16, R13, 1 ;  /* 0x3f8000000d107421 */ /* 0x000fe20000000000 */
[----:B---3--:R-:W-:Y:S01]  /*0f10*/  SEL R30, R30, RZ, !P1 ;  /* 0x000000ff1e1e7207 */ /* 0x008fe20004800000 */
[----:B------:R-:W-:Y:S01]  /*0f20*/  FMUL R13, R27, R18 ;  /* 0x000000121b0d7220 */ /* 0x000fe20000400000 */
[----:B------:R-:W-:-:S03]  /*0f30*/  SEL R31, R31, RZ, !P1 ;  /* 0x000000ff1f1f7207 */ /* 0x000fc60004800000 */
[----:B------:R-:W-:Y:S01]  /*0f40*/  FFMA R12, R13, R16, R12 ;  /* 0x000000100d0c7223 */ /* 0x000fe2000000000c */
[C---:B------:R-:W-:Y:S02]  /*0f50*/  PRMT R13, R30.reuse, 0x7632, R13 ;  /* 0x000076321e0d7816 */ /* 0x040fe4000000000d */
[C---:B------:R-:W-:Y:S02]  /*0f60*/  PRMT R16, R31.reuse, 0x7632, R16 ;  /* 0x000076321f107816 */ /* 0x040fe40000000010 */
[----:B0-----:R-:W-:Y:S02]  /*0f70*/  SHF.L.U32 R34, R31, 0x10, RZ ;  /* 0x000000101f227819 */ /* 0x001fe400000006ff */
[----:B------:R-:W-:Y:S02]  /*0f80*/  SHF.L.U32 R30, R30, 0x10, RZ ;  /* 0x000000101e1e7819 */ /* 0x000fe400000006ff */
[----:B------:R-:W-:Y:S02]  /*0f90*/  SHF.L.U32 R18, R13, 0x10, RZ ;  /* 0x000000100d127819 */ /* 0x000fe400000006ff */
[----:B------:R-:W-:-:S02]  /*0fa0*/  SHF.L.U32 R16, R16, 0x10, RZ ;  /* 0x0000001010107819 */ /* 0x000fc400000006ff */
[----:B------:R-:W-:Y:S01]  /*0fb0*/  PRMT R32, R32, 0x7632, R32 ;  /* 0x0000763220207816 */ /* 0x000fe20000000020 */
[C---:B------:R-:W-:Y:S01]  /*0fc0*/  FMUL R13, R29.reuse, R34 ;  /* 0x000000221d0d7220 */ /* 0x040fe20000400000 */
[C---:B------:R-:W-:Y:S01]  /*0fd0*/  FMUL R33, R29.reuse, R30 ;  /* 0x0000001e1d217220 */ /* 0x040fe20000400000 */
[C---:B------:R-:W-:Y:S01]  /*0fe0*/  FMUL R31, R29.reuse, R18 ;  /* 0x000000121d1f7220 */ /* 0x040fe20000400000 */
[----:B------:R-:W-:Y:S01]  /*0ff0*/  FMUL R29, R29, R16 ;  /* 0x000000101d1d7220 */ /* 0x000fe20000400000 */
[----:B------:R-:W-:Y:S01]  /*1000*/  SHF.L.U32 R32, R32, 0x10, RZ ;  /* 0x0000001020207819 */ /* 0x000fe200000006ff */
[----:B------:R-:W-:Y:S01]  /*1010*/  FFMA R16, R5, R5, RZ ;  /* 0x0000000505107223 */ /* 0x000fe200000000ff */
[----:B------:R-:W-:Y:S01]  /*1020*/  SEL R30, R15, RZ, !P1 ;  /* 0x000000ff0f1e7207 */ /* 0x000fe20004800000 */
[----:B------:R-:W-:Y:S01]  /*1030*/  FFMA R17, R4, R4, RZ ;  /* 0x0000000404117223 */ /* 0x000fe200000000ff */
[----:B------:R-:W-:Y:S01]  /*1040*/  FFMA R18, R7, R7, RZ ;  /* 0x0000000707127223 */ /* 0x000fe200000000ff */
[----:B------:R-:W-:Y:S01]  /*1050*/  SEL R4, R19, RZ, !P1 ;  /* 0x000000ff13047207 */ /* 0x000fe20004800000 */
[----:B------:R-:W-:Y:S01]  /*1060*/  FMUL R27, R27, R32 ;  /* 0x000000201b1b7220 */ /* 0x000fe20000400000 */
[----:B------:R-:W-:Y:S01]  /*1070*/  FADD R19, R30, 1 ;  /* 0x3f8000001e137421 */ /* 0x000fe20000000000 */
[----:B------:R-:W-:Y:S01]  /*1080*/  FFMA R17, R8, R8, R17 ;  /* 0x0000000808117223 */ /* 0x000fe20000000011 */
[----:B------:R-:W-:Y:S01]  /*1090*/  FFMA R16, R9, R9, R16 ;  /* 0x0000000909107223 */ /* 0x000fe20000000010 */
[----:B------:R-:W-:Y:S01]  /*10a0*/  FFMA R18, R11, R11, R18 ;  /* 0x0000000b0b127223 */ /* 0x000fe20000000012 */
[----:B--2---:R-:W-:-:S02]  /*10b0*/  SEL R15, R20, RZ, !P1 ;  /* 0x000000ff140f7207 */ /* 0x004fc40004800000 */
[----:B------:R-:W-:Y:S02]  /*10c0*/  SEL R5, R21, RZ, !P1 ;  /* 0x000000ff15057207 */ /* 0x000fe40004800000 */
[----:B------:R-:W-:Y:S01]  /*10d0*/  SEL R7, R22, RZ, !P1 ;  /* 0x000000ff16077207 */ /* 0x000fe20004800000 */
[----:B------:R-:W-:Y:S02]  /*10e0*/  FADD R15, R15, 1 ;  /* 0x3f8000000f0f7421 */ /* 0x000fe40000000000 */
[----:B------:R-:W-:Y:S01]  /*10f0*/  FADD R5, R5, 1 ;  /* 0x3f80000005057421 */ /* 0x000fe20000000000 */
[----:B------:R-:W-:Y:S01]  /*1100*/  SEL R23, R23, RZ, !P1 ;  /* 0x000000ff17177207 */ /* 0x000fe20004800000 */
[----:B------:R-:W-:Y:S01]  /*1110*/  FADD R7, R7, 1 ;  /* 0x3f80000007077421 */ /* 0x000fe20000000000 */
[----:B------:R-:W-:Y:S01]  /*1120*/  FFMA R20, R27, R19, R4 ;  /* 0x000000131b147223 */ /* 0x000fe20000000004 */
[----:B------:R-:W-:Y:S01]  /*1130*/  FFMA R4, R33, R15, R6 ;  /* 0x0000000f21047223 */ /* 0x000fe20000000006 */
[----:B------:R-:W-:Y:S01]  /*1140*/  FFMA R5, R31, R5, R12 ;  /* 0x000000051f057223 */ /* 0x000fe2000000000c */
[----:B------:R-:W-:Y:S01]  /*1150*/  FFMA R6, R13, R7, R14 ;  /* 0x000000070d067223 */ /* 0x000fe2000000000e */
[----:B------:R-:W-:Y:S01]  /*1160*/  FADD R12, R23, 1 ;  /* 0x3f800000170c7421 */ /* 0x000fe20000000000 */
[----:B------:R-:W-:Y:S01]  /*1170*/  FMUL R14, R4, R4 ;  /* 0x00000004040e7220 */ /* 0x000fe20000400000 */
[----:B------:R-:W-:-:S02]  /*1180*/  FMUL R13, R5, R5 ;  /* 0x00000005050d7220 */ /* 0x000fc40000400000 */
[----:B------:R-:W-:Y:S01]  /*1190*/  FFMA R7, R29, R12, R20 ;  /* 0x0000000c1d077223 */ /* 0x000fe20000000014 */
[----:B------:R-:W-:Y:S01]  /*11a0*/  FMUL R12, R6, R6 ;  /* 0x00000006060c7220 */ /* 0x000fe20000400000 */
[----:B------:R-:W-:Y:S02]  /*11b0*/  FSEL R14, R14, -RZ, !P1 ;  /* 0x800000ff0e0e7208 */ /* 0x000fe40004800000 */
[----:B------:R-:W-:Y:S01]  /*11c0*/  FSEL R13, R13, -RZ, !P1 ;  /* 0x800000ff0d0d7208 */ /* 0x000fe20004800000 */
[----:B------:R-:W-:Y:S01]  /*11d0*/  FMUL R8, R7, R7 ;  /* 0x0000000707087220 */ /* 0x000fe20000400000 */
[----:B------:R-:W-:Y:S01]  /*11e0*/  FSEL R9, R12, -RZ, !P1 ;  /* 0x800000ff0c097208 */ /* 0x000fe20004800000 */
[----:B------:R-:W-:Y:S02]  /*11f0*/  FADD R14, R17, R14 ;  /* 0x0000000e110e7221 */ /* 0x000fe40000000000 */
[----:B------:R-:W-:Y:S01]  /*1200*/  FADD R13, R16, R13 ;  /* 0x0000000d100d7221 */ /* 0x000fe20000000000 */
[----:B------:R-:W-:Y:S01]  /*1210*/  FSEL R11, R8, -RZ, !P1 ;  /* 0x800000ff080b7208 */ /* 0x000fe20004800000 */
[----:B------:R-:W-:-:S02]  /*1220*/  FADD R9, R10, R9 ;  /* 0x000000090a097221 */ /* 0x000fc40000000000 */
[----:B------:R-:W-:Y:S02]  /*1230*/  FADD R8, R13, R14 ;  /* 0x0000000e0d087221 */ /* 0x000fe40000000000 */
[----:B------:R-:W-:Y:S02]  /*1240*/  FADD R11, R18, R11 ;  /* 0x0000000b120b7221 */ /* 0x000fe40000000000 */
[----:B------:R-:W-:-:S04]  /*1250*/  FADD R8, R8, R9 ;  /* 0x0000000908087221 */ /* 0x000fc80000000000 */
        /* <DEDUP_REMOVED lines=9> */
[----:B------:R-:W0:Y:S01]  /*12f0*/  SHFL.BFLY PT, R13, R12, 0x1, 0x1f ;  /* 0x0c201f000c0d7f89 */ /* 0x000e2200000e0000 */
[----:B------:R-:W-:-:S04]  /*1300*/  SHF.R.U32.HI R14, RZ, 0x3, R24 ;  /* 0x00000003ff0e7819 */ /* 0x000fc80000011618 */
[----:B------:R-:W-:Y:S01]  /*1310*/  LOP3.LUT R14, R14, 0x1c, RZ, 0xc0, !PT ;  /* 0x0000001c0e0e7812 */ /* 0x000fe200078ec0ff */
[----:B------:R-:W-:Y:S01]  /*1320*/  @!P1 STG.E.128 [R36.64], R4 ;  /* 0x0000000424009986 */ /* 0x000fe2000c101d04 */
        /* <DEDUP_REMOVED lines=9> */
[----:B0-----:R-:W-:-:S05]  /*13c0*/  FADD R11, R9, R10 ;  /* 0x0000000a090b7221 */ /* 0x001fca0000000000 */
[----:B------:R-:W-:Y:S04]  /*13d0*/  @P0 STS [R24.X4], R11 ;  /* 0x0000000b18000388 */ /* 0x000fe80000004800 */
[----:B------:R-:W-:Y:S06]  /*13e0*/  BAR.SYNC 0x0 ;  /* 0x0000000000007b1d */ /* 0x000fec0000000000 */
[----:B------:R-:W0:Y:S04]  /*13f0*/  LDS R4, [RZ] ;  /* 0x00000000ff047984 */ /* 0x000e280000000800 */
[----:B------:R-:W-:Y:S06]  /*1400*/  BAR.SYNC 0x0 ;  /* 0x0000000000007b1d */ /* 0x000fec0000000000 */
[----:B------:R-:W1:Y:S04]  /*1410*/  S2R R6, SR_TID.X ;  /* 0x0000000000067919 */ /* 0x000e680000002100 */
[----:B0-----:R-:W-:Y:S04]  /*1420*/  STS [RZ], R4 ;  /* 0x00000004ff007388 */ /* 0x001fe80000000800 */
[----:B------:R-:W-:Y:S06]  /*1430*/  BAR.SYNC 0x0 ;  /* 0x0000000000007b1d */ /* 0x000fec0000000000 */
[----:B------:R-:W0:Y:S01]  /*1440*/  LDS R5, [RZ] ;  /* 0x00000000ff057984 */ /* 0x000e220000000800 */
[----:B------:R-:W-:-:S02]  /*1450*/  MOV R18, 0x39e38e39 ;  /* 0x39e38e3900127802 */ /* 0x000fc40000000f00 */
[----:B-1----:R-:W-:Y:S02]  /*1460*/  LOP3.LUT R9, R6, 0xff, RZ, 0xc0, !PT ;  /* 0x000000ff06097812 */ /* 0x002fe400078ec0ff */
[----:B------:R-:W-:Y:S01]  /*1470*/  SHF.R.S32.HI R7, RZ, 0x1f, R2 ;  /* 0x0000001fff077819 */ /* 0x000fe20000011402 */
[----:B------:R-:W-:Y:S06]  /*1480*/  BAR.SYNC 0x0 ;  /* 0x0000000000007b1d */ /* 0x000fec0000000000 */
[----:B------:R-:W-:Y:S02]  /*1490*/  LEA R6, P0, R2, c[0x0][0x170], 0x2 ;  /* 0x00005c0002067a11 */ /* 0x000fe400078010ff */
[----:B------:R-:W-:-:S02]  /*14a0*/  LEA R8, P2, R28, c[0x0][0x168], 0x2 ;  /* 0x00005a001c087a11 */ /* 0x000fc400078410ff */
[----:B------:R-:W-:Y:S02]  /*14b0*/  LEA.HI.X R7, R2, c[0x0][0x174], R7, 0x2, P0 ;  /* 0x00005d0002077a11 */ /* 0x000fe400000f1407 */
[----:B------:R-:W-:-:S05]  /*14c0*/  SHF.L.U32 R2, R9, 0x2, RZ ;  /* 0x0000000209027819 */ /* 0x000fca00000006ff */
[----:B------:R-:W-:Y:S01]  /*14d0*/  IMAD.WIDE.U32 R2, R2, R3, c[0x0][0x1a0] ;  /* 0x0000680002027625 */ /* 0x000fe200078e0003 */
[----:B0-----:R-:W-:-:S04]  /*14e0*/  FFMA R16, R5, R18, 9.9999997473787516356e-06 ;  /* 0x3727c5ac05107423 */ /* 0x001fc80000000012 */
[----:B------:R-:W0:Y:S01]  /*14f0*/  MUFU.RSQ R17, R16 ;  /* 0x0000001000117308 */ /* 0x000e220000001400 */
[----:B------:R-:W-:-:S04]  /*1500*/  SHF.R.S32.HI R5, RZ, 0x1f, R28 ;  /* 0x0000001fff057819 */ /* 0x000fc8000001141c */
[----:B------:R-:W-:Y:S01]  /*1510*/  LEA.HI.X R9, R28, c[0x0][0x16c], R5, 0x2, P2 ;  /* 0x00005b001c097a11 */ /* 0x000fe200010f1405 */
[----:B0-----:R0:W-:Y:S05]  /*1520*/  @!P4 STG.E [R6.64], R17 ;  /* 0x000000110600c986 */ /* 0x0011ea000c101904 */
[----:B------:R-:W2:Y:S04]  /*1530*/  LDG.E.EF.128 R8, [R8.64] ;  /* 0x0000000408087981 */ /* 0x000ea8000c0e1d00 */
[----:B------:R-:W3:Y:S01]  /*1540*/  LDG.E.EL.128 R12, [R2.64] ;  /* 0x00000004020c7981 */ /* 0x000ee2000c2e1d00 */
[----:B------:R-:W-:-:S06]  /*1550*/  FFMA R4, R4, R18, 9.9999997473787516356e-06 ;  /* 0x3727c5ac04047423 */ /* 0x000fcc0000000012 */
[----:B------:R-:W2:Y:S02]  /*1560*/  MUFU.RSQ R4, R4 ;  /* 0x0000000400047308 */ /* 0x000ea40000001400 */
[C---:B--2---:R-:W-:Y:S01]  /*1570*/  FMUL R16, R4.reuse, R8 ;  /* 0x0000000804107220 */ /* 0x044fe20000400000 */
[C---:B------:R-:W-:Y:S01]  /*1580*/  FMUL R18, R4.reuse, R9 ;  /* 0x0000000904127220 */ /* 0x040fe20000400000 */
[C---:B------:R-:W-:Y:S01]  /*1590*/  FMUL R10, R4.reuse, R10 ;  /* 0x0000000a040a7220 */ /* 0x040fe20000400000 */
[----:B------:R-:W-:Y:S01]  /*15a0*/  FMUL R11, R4, R11 ;  /* 0x0000000b040b7220 */ /* 0x000fe20000400000 */
[----:B---3--:R-:W-:Y:S01]  /*15b0*/  FADD R19, R12, 1 ;  /* 0x3f8000000c137421 */ /* 0x008fe20000000000 */
[----:B------:R-:W-:Y:S01]  /*15c0*/  FADD R13, R13, 1 ;  /* 0x3f8000000d0d7421 */ /* 0x000fe20000000000 */
[----:B0-----:R-:W-:Y:S01]  /*15d0*/  FADD R7, R14, 1 ;  /* 0x3f8000000e077421 */ /* 0x001fe20000000000 */
[----:B------:R-:W-:Y:S01]  /*15e0*/  FADD R6, R15, 1 ;  /* 0x3f8000000f067421 */ /* 0x000fe20000000000 */
[----:B------:R-:W-:Y:S01]  /*15f0*/  FMUL R19, R16, R19 ;  /* 0x0000001310137220 */ /* 0x000fe20000400000 */
[----:B------:R-:W-:Y:S01]  /*1600*/  FMUL R18, R18, R13 ;  /* 0x0000000d12127220 */ /* 0x000fe20000400000 */
[----:B------:R-:W-:Y:S01]  /*1610*/  FMUL R10, R10, R7 ;  /* 0x000000070a0a7220 */ /* 0x000fe20000400000 */
[----:B------:R-:W-:Y:S01]  /*1620*/  FMUL R11, R11, R6 ;  /* 0x000000060b0b7220 */ /* 0x000fe20000400000 */
[----:B------:R-:W-:-:S02]  /*1630*/  LEA R16, P0, R28, c[0x0][0x1a8], 0x1 ;  /* 0x00006a001c107a11 */ /* 0x000fc400078008ff */
[----:B------:R-:W-:Y:S02]  /*1640*/  SHF.R.S32.HI R7, RZ, 0x1f, R26 ;  /* 0x0000001fff077819 */ /* 0x000fe4000001141a */
[----:B------:R-:W-:Y:S02]  /*1650*/  LEA R12, P2, R26, c[0x0][0x168], 0x2 ;  /* 0x00005a001a0c7a11 */ /* 0x000fe400078410ff */
[----:B------:R-:W-:Y:S02]  /*1660*/  F2FP.BF16.PACK_AB R18, R18, R19 ;  /* 0x000000131212723e */ /* 0x000fe400000010ff */
[----:B------:R-:W-:Y:S02]  /*1670*/  LEA.HI.X R17, R28, c[0x0][0x1ac], R5, 0x1, P0 ;  /* 0x00006b001c117a11 */ /* 0x000fe400000f0c05 */
[----:B------:R-:W-:Y:S02]  /*1680*/  LEA.HI.X R13, R26, c[0x0][0x16c], R7, 0x2, P2 ;  /* 0x00005b001a0d7a11 */ /* 0x000fe400010f1407 */
[----:B------:R-:W-:-:S05]  /*1690*/  F2FP.BF16.PACK_AB R19, R11, R10 ;  /* 0x0000000a0b13723e */ /* 0x000fca00000010ff */
[----:B------:R0:W-:Y:S04]  /*16a0*/  STG.E.64 [R16.64], R18 ;  /* 0x0000001210007986 */ /* 0x0001e8000c101b04 */
[----:B------:R-:W2:Y:S04]  /*16b0*/  LDG.E.EF.128 R12, [R12.64] ;  /* 0x000000040c0c7981 */ /* 0x000ea8000c0e1d00 */
[----:B------:R-:W3:Y:S01]  /*16c0*/  LDG.E.EL.128 R8, [R2.64+0x1000] ;  /* 0x0010000402087981 */ /* 0x000ee2000c2e1d00 */
[C---:B--2---:R-:W-:Y:S01]  /*16d0*/  FMUL R5, R4.reuse, R12 ;  /* 0x0000000c04057220 */ /* 0x044fe20000400000 */
[----:B------:R-:W-:Y:S01]  /*16e0*/  FMUL R6, R4, R13 ;  /* 0x0000000d04067220 */ /* 0x000fe20000400000 */
[----:B---3--:R-:W-:Y:S01]  /*16f0*/  FADD R8, R8, 1 ;  /* 0x3f80000008087421 */ /* 0x008fe20000000000 */
[----:B------:R-:W-:Y:S01]  /*1700*/  FADD R9, R9, 1 ;  /* 0x3f80000009097421 */ /* 0x000fe20000000000 */
[----:B------:R-:W-:Y:S01]  /*1710*/  FADD R21, R10, 1 ;  /* 0x3f8000000a157421 */ /* 0x000fe20000000000 */
[C---:B------:R-:W-:Y:S01]  /*1720*/  FMUL R14, R4.reuse, R14 ;  /* 0x0000000e040e7220 */ /* 0x040fe20000400000 */
[----:B------:R-:W-:Y:S01]  /*1730*/  FMUL R5, R5, R8 ;  /* 0x0000000805057220 */ /* 0x000fe20000400000 */
[----:B------:R-:W-:Y:S01]  /*1740*/  FMUL R15, R4, R15 ;  /* 0x0000000f040f7220 */ /* 0x000fe20000400000 */
[----:B------:R-:W-:Y:S01]  /*1750*/  FADD R10, R11, 1 ;  /* 0x3f8000000b0a7421 */ /* 0x000fe20000000000 */
[----:B------:R-:W-:Y:S01]  /*1760*/  FMUL R8, R6, R9 ;  /* 0x0000000906087220 */ /* 0x000fe20000400000 */
[----:B------:R-:W-:Y:S01]  /*1770*/  LEA R6, P0, R26, c[0x0][0x1a8], 0x1 ;  /* 0x00006a001a067a11 */ /* 0x000fe200078008ff */
[----:B------:R-:W-:Y:S01]  /*1780*/  FMUL R14, R14, R21 ;  /* 0x000000150e0e7220 */ /* 0x000fe20000400000 */
[----:B------:R-:W-:-:S02]  /*1790*/  FMUL R15, R15, R10 ;  /* 0x0000000a0f0f7220 */ /* 0x000fc40000400000 */
[----:B------:R-:W-:Y:S02]  /*17a0*/  LEA.HI.X R7, R26, c[0x0][0x1ac], R7, 0x1, P0 ;  /* 0x00006b001a077a11 */ /* 0x000fe400000f0c07 */
[----:B0-----:R-:W-:Y:S02]  /*17b0*/  F2FP.BF16.PACK_AB R18, R8, R5 ;  /* 0x000000050812723e */ /* 0x001fe400000010ff */
[----:B------:R-:W-:Y:S02]  /*17c0*/  SHF.R.S32.HI R5, RZ, 0x1f, R0 ;  /* 0x0000001fff057819 */ /* 0x000fe40000011400 */
[C---:B------:R-:W-:Y:S01]  /*17d0*/  LEA R16, P0, R0.reuse, c[0x0][0x168], 0x2 ;  /* 0x00005a0000107a11 */ /* 0x040fe200078010ff */
[----:B------:R-:W-:Y:S01]  /*17e0*/  CS2R R8, SRZ ;  /* 0x0000000000087805 */ /* 0x000fe2000001ff00 */
[----:B------:R-:W-:Y:S01]  /*17f0*/  F2FP.BF16.PACK_AB R19, R15, R14 ;  /* 0x0000000e0f13723e */ /* 0x000fe200000010ff */
[----:B------:R-:W-:Y:S01]  /*1800*/  CS2R R10, SRZ ;  /* 0x00000000000a7805 */ /* 0x000fe2000001ff00 */
[----:B------:R-:W-:Y:S01]  /*1810*/  LEA.HI.X R17, R0, c[0x0][0x16c], R5, 0x2, P0 ;  /* 0x00005b0000117a11 */ /* 0x000fe200000f1405 */
[----:B------:R-:W-:Y:S01]  /*1820*/  CS2R R12, SRZ ;  /* 0x00000000000c7805 */ /* 0x000fe2000001ff00 */
[----:B------:R-:W-:Y:S01]  /*1830*/  CS2R R14, SRZ ;  /* 0x00000000000e7805 */ /* 0x000fe2000001ff00 */
[----:B------:R0:W-:Y:S04]  /*1840*/  STG.E.64 [R6.64], R18 ;  /* 0x0000001206007986 */ /* 0x0001e8000c101b04 */
[----:B------:R-:W0:Y:S04]  /*1850*/  @!P1 LDG.E.EF.128 R8, [R16.64] ;  /* 0x0000000410089981 */ /* 0x000e28000c0e1d00 */
[----:B------:R-:W2:Y:S01]  /*1860*/  @!P1 LDG.E.EL.128 R12, [R2.64+0x2000] ;  /* 0x00200004020c9981 */ /* 0x000ea2000c2e1d00 */
[----:B0-----:R-:W-:-:S02]  /*1870*/  SEL R7, R8, RZ, !P1 ;  /* 0x000000ff08077207 */ /* 0x001fc40004800000 */
[----:B------:R-:W-:Y:S02]  /*1880*/  SEL R9, R9, RZ, !P1 ;  /* 0x000000ff09097207 */ /* 0x000fe40004800000 */
[----:B------:R-:W-:Y:S02]  /*1890*/  SEL R19, R10, RZ, !P1 ;  /* 0x000000ff0a137207 */ /* 0x000fe40004800000 */
[----:B--2---:R-:W-:Y:S02]  /*18a0*/  SEL R12, R12, RZ, !P1 ;  /* 0x000000ff0c0c7207 */ /* 0x004fe40004800000 */
[----:B------:R-:W-:Y:S02]  /*18b0*/  SEL R13, R13, RZ, !P1 ;  /* 0x000000ff0d0d7207 */ /* 0x000fe40004800000 */
[----:B------:R-:W-:Y:S02]  /*18c0*/  SEL R11, R11, RZ, !P1 ;  /* 0x000000ff0b0b7207 */ /* 0x000fe40004800000 */
[----:B------:R-:W-:-:S02]  /*18d0*/  SEL R14, R14, RZ, !P1 ;  /* 0x000000ff0e0e7207 */ /* 0x000fc40004800000 */
[----:B------:R-:W-:Y:S01]  /*18e0*/  SEL R15, R15, RZ, !P1 ;  /* 0x000000ff0f0f7207 */ /* 0x000fe20004800000 */
[C---:B------:R-:W-:Y:S01]  /*18f0*/  FMUL R6, R4.reuse, R7 ;  /* 0x0000000704067220 */ /* 0x040fe20000400000 */
[C---:B------:R-:W-:Y:S01]  /*1900*/  FMUL R7, R4.reuse, R9 ;  /* 0x0000000904077220 */ /* 0x040fe20000400000 */
[----:B------:R-:W-:Y:S01]  /*1910*/  FMUL R2, R4, R19 ;  /* 0x0000001304027220 */ /* 0x000fe20000400000 */
[----:B------:R-:W-:Y:S01]  /*1920*/  FADD R3, R12, 1 ;  /* 0x3f8000000c037421 */ /* 0x000fe20000000000 */
[----:B------:R-:W-:Y:S01]  /*1930*/  FADD R8, R13, 1 ;  /* 0x3f8000000d087421 */ /* 0x000fe20000000000 */
[----:B------:R-:W-:Y:S01]  /*1940*/  FMUL R4, R4, R11 ;  /* 0x0000000b04047220 */ /* 0x000fe20000400000 */
[----:B------:R-:W-:Y:S01]  /*1950*/  FADD R9, R14, 1 ;  /* 0x3f8000000e097421 */ /* 0x000fe20000000000 */
[----:B------:R-:W-:Y:S01]  /*1960*/  FADD R15, R15, 1 ;  /* 0x3f8000000f0f7421 */ /* 0x000fe20000000000 */
[----:B------:R-:W-:Y:S01]  /*1970*/  FMUL R6, R6, R3 ;  /* 0x0000000306067220 */ /* 0x000fe20000400000 */
[----:B------:R-:W-:Y:S01]  /*1980*/  FMUL R7, R7, R8 ;  /* 0x0000000807077220 */ /* 0x000fe20000400000 */
[----:B------:R-:W-:Y:S01]  /*1990*/  FMUL R9, R2, R9 ;  /* 0x0000000902097220 */ /* 0x000fe20000400000 */
[----:B------:R-:W-:Y:S01]  /*19a0*/  FMUL R4, R4, R15 ;  /* 0x0000000f04047220 */ /* 0x000fe20000400000 */
[----:B------:R-:W-:-:S02]  /*19b0*/  LEA R2, P0, R0, c[0x0][0x1a8], 0x1 ;  /* 0x00006a0000027a11 */ /* 0x000fc400078008ff */
[----:B------:R-:W-:Y:S02]  /*19c0*/  F2FP.BF16.PACK_AB R6, R7, R6 ;  /* 0x000000060706723e */ /* 0x000fe400000010ff */
[----:B------:R-:W-:Y:S02]  /*19d0*/  LEA.HI.X R3, R0, c[0x0][0x1ac], R5, 0x1, P0 ;  /* 0x00006b0000037a11 */ /* 0x000fe400000f0c05 */
[----:B------:R-:W-:Y:S01]  /*19e0*/  F2FP.BF16.PACK_AB R7, R4, R9 ;  /* 0x000000090407723e */ /* 0x000fe200000010ff */
[----:B------:R-:W-:Y:S06]  /*19f0*/  @P1 EXIT ;  /* 0x000000000000194d */ /* 0x000fec0003800000 */
[----:B------:R-:W-:Y:S01]  /*1a00*/  STG.E.64 [R2.64], R6 ;  /* 0x0000000602007986 */ /* 0x000fe2000c101b04 */
[----:B------:R-:W-:Y:S05]  /*1a10*/  EXIT ;  /* 0x000000000000794d */ /* 0x000fea0003800000 */
.L_x_0:
[----:B------:R-:W-:-:S00]  /*1a20*/  BRA `(.L_x_0) ;  /* 0xfffffff000007947 */ /* 0x000fc0000383ffff */
[----:B------:R-:W-:-:S00]  /*1a30*/  NOP ;  /* 0x0000000000007918 */ /* 0x000fc00000000000 */
        /* <DEDUP_REMOVED lines=12> */
.L_x_1:


//--------------------- .nv.global.init           --------------------------
	.section	.nv.global.init,"aw",@progbits
.nv.global.init:
	.type		_$_str,@object
	.size		_$_str,(.L_0 - _$_str)
_$_str:
        /*0000*/ 	.byte	0x5f, 0x5f, 0x43, 0x55, 0x44, 0x41, 0x5f, 0x46, 0x54, 0x5a, 0x00
.L_0:


//--------------------- .nv.shared.triton__0d1d2d3d4d5d6d7d8d9d10de11de --------------------------
	.section	.nv.shared.triton__0d1d2d3d4d5d6d7d8d9d10de11de,"aw",@nobits
	.align	16
